	.headerflags	@"EF_CUDA_TEXMODE_UNIFIED EF_CUDA_64BIT_ADDRESS EF_CUDA_SM86 EF_CUDA_VIRTUAL_SM(EF_CUDA_SM86)"
	.elftype	@"ET_EXEC"


//--------------------- .nv.info                  --------------------------
	.section	.nv.info,"",@"SHT_CUDA_INFO"
	.align	4


	//----- nvinfo : EIATTR_REGCOUNT
	.align		4
        /*0000*/ 	.byte	0x04, 0x2f
        /*0002*/ 	.short	(.L_3 - .L_2)
	.align		4
.L_2:
        /*0004*/ 	.word	index@(l2norm_fwd_kernel)
        /*0008*/ 	.word	0x00000024


	//----- nvinfo : EIATTR_MAX_STACK_SIZE
	.align		4
.L_3:
        /*000c*/ 	.byte	0x04, 0x23
        /*000e*/ 	.short	(.L_5 - .L_4)
	.align		4
.L_4:
        /*0010*/ 	.word	index@(l2norm_fwd_kernel)
        /*0014*/ 	.word	0x00000000


	//----- nvinfo : EIATTR_MIN_STACK_SIZE
	.align		4
.L_5:
        /*0018*/ 	.byte	0x04, 0x12
        /*001a*/ 	.short	(.L_7 - .L_6)
	.align		4
.L_6:
        /*001c*/ 	.word	index@(l2norm_fwd_kernel)
        /*0020*/ 	.word	0x00000000


	//----- nvinfo : EIATTR_FRAME_SIZE
	.align		4
.L_7:
        /*0024*/ 	.byte	0x04, 0x11
        /*0026*/ 	.short	(.L_9 - .L_8)
	.align		4
.L_8:
        /*0028*/ 	.word	index@(l2norm_fwd_kernel)
        /*002c*/ 	.word	0x00000000
.L_9:


//--------------------- .nv.info.l2norm_fwd_kernel --------------------------
	.section	.nv.info.l2norm_fwd_kernel,"",@"SHT_CUDA_INFO"
	.align	4


	//----- nvinfo : EIATTR_CUDA_API_VERSION
	.align		4
        /*0000*/ 	.byte	0x04, 0x37
        /*0002*/ 	.short	(.L_11 - .L_10)
.L_10:
        /*0004*/ 	.word	0x0000007b


	//----- nvinfo : EIATTR_SW2861232_WAR
	.align		4
.L_11:
        /*0008*/ 	.byte	0x01, 0x35
	.zero		2


	//----- nvinfo : EIATTR_PARAM_CBANK
	.align		4
        /*000c*/ 	.byte	0x04, 0x0a
        /*000e*/ 	.short	(.L_13 - .L_12)
	.align		4
.L_12:
        /*0010*/ 	.word	index@(.nv.constant0.l2norm_fwd_kernel)
        /*0014*/ 	.short	0x0160
        /*0016*/ 	.short	0x001c


	//----- nvinfo : EIATTR_CBANK_PARAM_SIZE
	.align		4
.L_13:
        /*0018*/ 	.byte	0x03, 0x19
        /*001a*/ 	.short	0x001c


	//----- nvinfo : EIATTR_KPARAM_INFO
	.align		4
        /*001c*/ 	.byte	0x04, 0x17
        /*001e*/ 	.short	(.L_15 - .L_14)
.L_14:
        /*0020*/ 	.word	0x00000000
        /*0024*/ 	.short	0x0003
        /*0026*/ 	.short	0x0018
        /*0028*/ 	.byte	0x00, 0xf0, 0x11, 0x00


	//----- nvinfo : EIATTR_KPARAM_INFO
	.align		4
.L_15:
        /*002c*/ 	.byte	0x04, 0x17
        /*002e*/ 	.short	(.L_17 - .L_16)
.L_16:
        /*0030*/ 	.word	0x00000000
        /*0034*/ 	.short	0x0002
        /*0036*/ 	.short	0x0010
        /*0038*/ 	.byte	0x00, 0xf0, 0x21, 0x00


	//----- nvinfo : EIATTR_KPARAM_INFO
	.align		4
.L_17:
        /*003c*/ 	.byte	0x04, 0x17
        /*003e*/ 	.short	(.L_19 - .L_18)
.L_18:
        /*0040*/ 	.word	0x00000000
        /*0044*/ 	.short	0x0001
        /*0046*/ 	.short	0x0008
        /*0048*/ 	.byte	0x00, 0xf0, 0x21, 0x00


	//----- nvinfo : EIATTR_KPARAM_INFO
	.align		4
.L_19:
        /*004c*/ 	.byte	0x04, 0x17
        /*004e*/ 	.short	(.L_21 - .L_20)
.L_20:
        /*0050*/ 	.word	0x00000000
        /*0054*/ 	.short	0x0000
        /*0056*/ 	.short	0x0000
        /*0058*/ 	.byte	0x00, 0xf0, 0x21, 0x00


	//----- nvinfo : EIATTR_MAXREG_COUNT
	.align		4
.L_21:
        /*005c*/ 	.byte	0x03, 0x1b
        /*005e*/ 	.short	0x00ff


	//----- nvinfo : EIATTR_COOP_GROUP_MASK_REGIDS
	.align		4
        /*0060*/ 	.byte	0x04, 0x29
        /*0062*/ 	.short	(.L_23 - .L_22)


	//   ....[0]....
.L_22:
        /*0064*/ 	.word	0xffffffff


	//   ....[1]....
        /*0068*/ 	.word	0xffffffff


	//   ....[2]....
        /*006c*/ 	.word	0xffffffff


	//   ....[3]....
        /*0070*/ 	.word	0xffffffff


	//   ....[4]....
        /*0074*/ 	.word	0xffffffff


	//   ....[5]....
        /*0078*/ 	.word	0xffffffff


	//   ....[6]....
        /*007c*/ 	.word	0xffffffff


	//   ....[7]....
        /*0080*/ 	.word	0xffffffff


	//----- nvinfo : EIATTR_COOP_GROUP_INSTR_OFFSETS
	.align		4
.L_23:
        /*0084*/ 	.byte	0x04, 0x28
        /*0086*/ 	.short	(.L_25 - .L_24)


	//   ....[0]....
.L_24:
        /*0088*/ 	.word	0x00000440


	//   ....[1]....
        /*008c*/ 	.word	0x00000450


	//   ....[2]....
        /*0090*/ 	.word	0x00000480


	//   ....[3]....
        /*0094*/ 	.word	0x00000490


	//   ....[4]....
        /*0098*/ 	.word	0x000004d0


	//   ....[5]....
        /*009c*/ 	.word	0x000004e0


	//   ....[6]....
        /*00a0*/ 	.word	0x00000510


	//   ....[7]....
        /*00a4*/ 	.word	0x00000520


	//----- nvinfo : EIATTR_EXIT_INSTR_OFFSETS
	.align		4
.L_25:
        /*00a8*/ 	.byte	0x04, 0x1c
        /*00aa*/ 	.short	(.L_27 - .L_26)


	//   ....[0]....
.L_26:
        /*00ac*/ 	.word	0x000008d0


	//   ....[1]....
        /*00b0*/ 	.word	0x00000930


	//----- nvinfo : EIATTR_MAX_THREADS
	.align		4
.L_27:
        /*00b4*/ 	.byte	0x04, 0x05
        /*00b6*/ 	.short	(.L_29 - .L_28)
.L_28:
        /*00b8*/ 	.word	0x00000040
        /*00bc*/ 	.word	0x00000001
        /*00c0*/ 	.word	0x00000001
.L_29:


//--------------------- .nv.rel.action            --------------------------
	.section	.nv.rel.action,"",@"SHT_CUDA_RELOCINFO"
	.align	8
	.sectionentsize	8
        /*0000*/ 	.byte	0x73, 0x00, 0x00, 0x00, 0x00, 0x00, 0x00, 0x00, 0x00, 0x00, 0x00, 0x11, 0x25, 0x00, 0x05, 0x36


//--------------------- .nv.constant0.l2norm_fwd_kernel --------------------------
	.section	.nv.constant0.l2norm_fwd_kernel,"a",@progbits
	.align	4
.nv.constant0.l2norm_fwd_kernel:
	.zero		380


//--------------------- .text.l2norm_fwd_kernel   --------------------------
	.section	.text.l2norm_fwd_kernel,"ax",@progbits
	.sectionflags	@"SHF_BARRIERS=1"
	.sectioninfo	@"SHI_REGISTERS=36"
	.align	128
        .global         l2norm_fwd_kernel
        .type           l2norm_fwd_kernel,@function
        .size           l2norm_fwd_kernel,(.L_x_1 - l2norm_fwd_kernel)
        .other          l2norm_fwd_kernel,@"STO_CUDA_ENTRY STV_DEFAULT"
l2norm_fwd_kernel:
.text.l2norm_fwd_kernel:
[----:B------:R-:W-:-:S02]  /*0000*/  MOV R1, c[0x0][0x28] ;  /* 0x00000a0000017a02 */ /* 0x000fc40000000f00 */
[----:B------:R-:W0:Y:S01]  /*0010*/  S2R R2, SR_TID.X ;  /* 0x0000000000027919 */ /* 0x000e220000002100 */
[----:B------:R-:W-:Y:S01]  /*0020*/  CS2R R10, SRZ ;  /* 0x00000000000a7805 */ /* 0x000fe2000001ff00 */
[----:B------:R-:W-:Y:S02]  /*0030*/  ULDC.64 UR4, c[0x0][0x118] ;  /* 0x0000460000047ab9 */ /* 0x000fe40000000a00 */
[----:B------:R-:W1:Y:S01]  /*0040*/  S2R R3, SR_CTAID.X ;  /* 0x0000000000037919 */ /* 0x000e620000002500 */
[----:B0-----:R-:W-:Y:S02]  /*0050*/  SHF.R.U32.HI R16, RZ, 0x4, R2 ;  /* 0x00000004ff107819 */ /* 0x001fe40000011602 */
[----:B------:R-:W-:Y:S02]  /*0060*/  SHF.L.U32 R0, R2, 0x3, RZ ;  /* 0x0000000302007819 */ /* 0x000fe400000006ff */
[----:B-1----:R-:W-:Y:S02]  /*0070*/  SHF.L.U32 R3, R3, 0x3, RZ ;  /* 0x0000000303037819 */ /* 0x002fe400000006ff */
[----:B------:R-:W-:-:S02]  /*0080*/  SGXT.U32 R16, R16, 0x2 ;  /* 0x000000021010781a */ /* 0x000fc40000000000 */
[----:B------:R-:W-:Y:S02]  /*0090*/  LOP3.LUT R4, R0, 0x78, RZ, 0xc0, !PT ;  /* 0x0000007800047812 */ /* 0x000fe400078ec0ff */
[C---:B------:R-:W-:Y:S02]  /*00a0*/  LOP3.LUT R9, R3.reuse, R16, RZ, 0xfc, !PT ;  /* 0x0000001003097212 */ /* 0x040fe400078efcff */
[----:B------:R-:W-:Y:S01]  /*00b0*/  LOP3.LUT R7, R3, 0x4, R16, 0xfe, !PT ;  /* 0x0000000403077812 */ /* 0x000fe200078efe10 */
[----:B------:R-:W-:Y:S01]  /*00c0*/  IMAD.WIDE.U32 R4, R4, 0x2, RZ ;  /* 0x0000000204047825 */ /* 0x000fe200078e00ff */
[----:B------:R-:W-:Y:S02]  /*00d0*/  SHF.R.S32.HI R0, RZ, 0x1f, R3 ;  /* 0x0000001fff007819 */ /* 0x000fe40000011403 */
[C---:B------:R-:W-:Y:S02]  /*00e0*/  ISETP.GE.U32.AND P1, PT, R9.reuse, 0xf70, PT ;  /* 0x00000f700900780c */ /* 0x040fe40003f26070 */
[----:B------:R-:W-:-:S02]  /*00f0*/  SHF.L.U32 R15, R9, 0x8, RZ ;  /* 0x00000008090f7819 */ /* 0x000fc400000006ff */
[C---:B------:R-:W-:Y:S02]  /*0100*/  ISETP.GE.U32.AND P0, PT, R7.reuse, 0xf70, PT ;  /* 0x00000f700700780c */ /* 0x040fe40003f06070 */
[----:B------:R-:W-:Y:S02]  /*0110*/  SHF.L.U32 R13, R7, 0x8, RZ ;  /* 0x00000008070d7819 */ /* 0x000fe400000006ff */
[--C-:B------:R-:W-:Y:S02]  /*0120*/  SHF.L.U64.HI R9, R9, 0x8, R0.reuse ;  /* 0x0000000809097819 */ /* 0x100fe40000010200 */
[----:B------:R-:W-:Y:S02]  /*0130*/  LOP3.LUT R15, R15, R4, RZ, 0xfc, !PT ;  /* 0x000000040f0f7212 */ /* 0x000fe400078efcff */
[----:B------:R-:W-:Y:S02]  /*0140*/  ISETP.GE.U32.AND.EX P1, PT, R0, RZ, PT, P1 ;  /* 0x000000ff0000720c */ /* 0x000fe40003f26110 */
[----:B------:R-:W-:-:S02]  /*0150*/  SHF.L.U64.HI R7, R7, 0x8, R0 ;  /* 0x0000000807077819 */ /* 0x000fc40000010200 */
[----:B------:R-:W-:Y:S02]  /*0160*/  LOP3.LUT R13, R13, R4, RZ, 0xfc, !PT ;  /* 0x000000040d0d7212 */ /* 0x000fe400078efcff */
[----:B------:R-:W-:Y:S02]  /*0170*/  ISETP.GE.U32.AND.EX P0, PT, R0, RZ, PT, P0 ;  /* 0x000000ff0000720c */ /* 0x000fe40003f06100 */
[-C--:B------:R-:W-:Y:S02]  /*0180*/  LOP3.LUT R12, R9, R5.reuse, RZ, 0xfc, !PT ;  /* 0x00000005090c7212 */ /* 0x080fe400078efcff */
[----:B------:R-:W-:Y:S01]  /*0190*/  IADD3 R22, P2, R15, c[0x0][0x160], RZ ;  /* 0x000058000f167a10 */ /* 0x000fe20007f5e0ff */
[----:B------:R-:W-:Y:S01]  /*01a0*/  CS2R R8, SRZ ;  /* 0x0000000000087805 */ /* 0x000fe2000001ff00 */
[----:B------:R-:W-:Y:S02]  /*01b0*/  LOP3.LUT R14, R7, R5, RZ, 0xfc, !PT ;  /* 0x00000005070e7212 */ /* 0x000fe400078efcff */
[----:B------:R-:W-:Y:S01]  /*01c0*/  IADD3 R24, P3, R13, c[0x0][0x160], RZ ;  /* 0x000058000d187a10 */ /* 0x000fe20007f7e0ff */
[----:B------:R-:W-:Y:S01]  /*01d0*/  CS2R R4, SRZ ;  /* 0x0000000000047805 */ /* 0x000fe2000001ff00 */
[----:B------:R-:W-:Y:S01]  /*01e0*/  IADD3.X R23, R12, c[0x0][0x164], RZ, P2, !PT ;  /* 0x000059000c177a10 */ /* 0x000fe200017fe4ff */
[----:B------:R-:W-:Y:S01]  /*01f0*/  CS2R R6, SRZ ;  /* 0x0000000000067805 */ /* 0x000fe2000001ff00 */
[----:B------:R-:W-:-:S03]  /*0200*/  IADD3.X R25, R14, c[0x0][0x164], RZ, P3, !PT ;  /* 0x000059000e197a10 */ /* 0x000fc60001ffe4ff */
[----:B------:R-:W2:Y:S04]  /*0210*/  @!P1 LDG.E.128 R8, [R22.64] ;  /* 0x0000000416089981 */ /* 0x000ea8000c1e1d00 */
[----:B------:R-:W3:Y:S01]  /*0220*/  @!P0 LDG.E.128 R4, [R24.64] ;  /* 0x0000000418048981 */ /* 0x000ee2000c1e1d00 */
[----:B------:R-:W-:Y:S01]  /*0230*/  LOP3.LUT R3, R3, 0x7, R2, 0xf8, !PT ;  /* 0x0000000703037812 */ /* 0x000fe200078ef802 */
[--C-:B--2---:R-:W-:Y:S02]  /*0240*/  HADD2.F32 R18, -RZ, R8.reuse.H1_H1 ;  /* 0x30000008ff127230 */ /* 0x104fe40000004100 */
[----:B------:R-:W-:Y:S02]  /*0250*/  HADD2.F32 R8, -RZ, R8.H0_H0 ;  /* 0x20000008ff087230 */ /* 0x000fe40000004100 */
[--C-:B---3--:R-:W-:Y:S01]  /*0260*/  HADD2.F32 R17, -RZ, R4.reuse.H1_H1 ;  /* 0x30000004ff117230 */ /* 0x108fe20000004100 */
[----:B------:R-:W-:Y:S01]  /*0270*/  FMUL R21, R18, R18 ;  /* 0x0000001212157220 */ /* 0x000fe20000400000 */
[----:B------:R-:W-:-:S02]  /*0280*/  HADD2.F32 R19, -RZ, R4.H0_H0 ;  /* 0x20000004ff137230 */ /* 0x000fc40000004100 */
[--C-:B------:R-:W-:Y:S01]  /*0290*/  HADD2.F32 R4, -RZ, R9.reuse.H0_H0 ;  /* 0x20000009ff047230 */ /* 0x100fe20000004100 */
[----:B------:R-:W-:Y:S01]  /*02a0*/  FMUL R26, R17, R17 ;  /* 0x00000011111a7220 */ /* 0x000fe20000400000 */
[----:B------:R-:W-:Y:S01]  /*02b0*/  FFMA R21, R8, R8, R21 ;  /* 0x0000000808157223 */ /* 0x000fe20000000015 */
[----:B------:R-:W-:Y:S02]  /*02c0*/  HADD2.F32 R20, -RZ, R9.H1_H1 ;  /* 0x30000009ff147230 */ /* 0x000fe40000004100 */
[--C-:B------:R-:W-:Y:S01]  /*02d0*/  HADD2.F32 R9, -RZ, R5.reuse.H0_H0 ;  /* 0x20000005ff097230 */ /* 0x100fe20000004100 */
[----:B------:R-:W-:Y:S01]  /*02e0*/  FFMA R26, R19, R19, R26 ;  /* 0x00000013131a7223 */ /* 0x000fe2000000001a */
[----:B------:R-:W-:Y:S01]  /*02f0*/  FFMA R23, R4, R4, R21 ;  /* 0x0000000404177223 */ /* 0x000fe20000000015 */
[----:B------:R-:W-:Y:S02]  /*0300*/  HADD2.F32 R21, -RZ, R5.H1_H1 ;  /* 0x30000005ff157230 */ /* 0x000fe40000004100 */
[----:B------:R-:W-:Y:S01]  /*0310*/  FFMA R26, R9, R9, R26 ;  /* 0x00000009091a7223 */ /* 0x000fe2000000001a */
[--C-:B------:R-:W-:Y:S01]  /*0320*/  HADD2.F32 R5, -RZ, R10.reuse.H0_H0 ;  /* 0x2000000aff057230 */ /* 0x100fe20000004100 */
[----:B------:R-:W-:Y:S01]  /*0330*/  FFMA R24, R20, R20, R23 ;  /* 0x0000001414187223 */ /* 0x000fe20000000017 */
[----:B------:R-:W-:Y:S01]  /*0340*/  HADD2.F32 R22, -RZ, R10.H1_H1 ;  /* 0x3000000aff167230 */ /* 0x000fe20000004100 */
[----:B------:R-:W-:Y:S01]  /*0350*/  FFMA R27, R21, R21, R26 ;  /* 0x00000015151b7223 */ /* 0x000fe2000000001a */
[--C-:B------:R-:W-:Y:S01]  /*0360*/  HADD2.F32 R10, -RZ, R6.reuse.H0_H0 ;  /* 0x20000006ff0a7230 */ /* 0x100fe20000004100 */
[----:B------:R-:W-:Y:S01]  /*0370*/  FFMA R25, R5, R5, R24 ;  /* 0x0000000505197223 */ /* 0x000fe20000000018 */
[----:B------:R-:W-:-:S02]  /*0380*/  HADD2.F32 R23, -RZ, R6.H1_H1 ;  /* 0x30000006ff177230 */ /* 0x000fc40000004100 */
[--C-:B------:R-:W-:Y:S01]  /*0390*/  HADD2.F32 R6, -RZ, R11.reuse.H0_H0 ;  /* 0x2000000bff067230 */ /* 0x100fe20000004100 */
[----:B------:R-:W-:Y:S01]  /*03a0*/  FFMA R26, R10, R10, R27 ;  /* 0x0000000a0a1a7223 */ /* 0x000fe2000000001b */
[----:B------:R-:W-:Y:S01]  /*03b0*/  HADD2.F32 R24, -RZ, R11.H1_H1 ;  /* 0x3000000bff187230 */ /* 0x000fe20000004100 */
[----:B------:R-:W-:Y:S01]  /*03c0*/  FFMA R25, R22, R22, R25 ;  /* 0x0000001616197223 */ /* 0x000fe20000000019 */
[--C-:B------:R-:W-:Y:S01]  /*03d0*/  HADD2.F32 R11, -RZ, R7.reuse.H0_H0 ;  /* 0x20000007ff0b7230 */ /* 0x100fe20000004100 */
[----:B------:R-:W-:Y:S01]  /*03e0*/  FFMA R26, R23, R23, R26 ;  /* 0x00000017171a7223 */ /* 0x000fe2000000001a */
[----:B------:R-:W-:Y:S01]  /*03f0*/  HADD2.F32 R7, -RZ, R7.H1_H1 ;  /* 0x30000007ff077230 */ /* 0x000fe20000004100 */
[----:B------:R-:W-:Y:S02]  /*0400*/  FFMA R25, R6, R6, R25 ;  /* 0x0000000606197223 */ /* 0x000fe40000000019 */
[----:B------:R-:W-:Y:S02]  /*0410*/  FFMA R26, R11, R11, R26 ;  /* 0x0000000b0b1a7223 */ /* 0x000fe4000000001a */
[----:B------:R-:W-:-:S02]  /*0420*/  FFMA R25, R24, R24, R25 ;  /* 0x0000001818197223 */ /* 0x000fc40000000019 */
[----:B------:R-:W-:-:S03]  /*0430*/  FFMA R26, R7, R7, R26 ;  /* 0x00000007071a7223 */ /* 0x000fc6000000001a */
[----:B------:R-:W0:Y:S04]  /*0440*/  SHFL.BFLY PT, R28, R25, 0x8, 0x1f ;  /* 0x0d001f00191c7f89 */ /* 0x000e2800000e0000 */
[----:B------:R-:W1:Y:S01]  /*0450*/  SHFL.BFLY PT, R27, R26, 0x8, 0x1f ;  /* 0x0d001f001a1b7f89 */ /* 0x000e6200000e0000 */
[----:B0-----:R-:W-:Y:S01]  /*0460*/  FADD R28, R25, R28 ;  /* 0x0000001c191c7221 */ /* 0x001fe20000000000 */
[----:B-1----:R-:W-:-:S04]  /*0470*/  FADD R29, R26, R27 ;  /* 0x0000001b1a1d7221 */ /* 0x002fc80000000000 */
[----:B------:R-:W0:Y:S04]  /*0480*/  SHFL.BFLY PT, R27, R28, 0x4, 0x1f ;  /* 0x0c801f001c1b7f89 */ /* 0x000e2800000e0000 */
[----:B------:R-:W1:Y:S01]  /*0490*/  SHFL.BFLY PT, R30, R29, 0x4, 0x1f ;  /* 0x0c801f001d1e7f89 */ /* 0x000e6200000e0000 */
[----:B0-----:R-:W-:Y:S01]  /*04a0*/  FADD R27, R28, R27 ;  /* 0x0000001b1c1b7221 */ /* 0x001fe20000000000 */
[----:B------:R-:W-:Y:S01]  /*04b0*/  MOV R28, 0x3e800000 ;  /* 0x3e800000001c7802 */ /* 0x000fe20000000f00 */
[----:B-1----:R-:W-:-:S03]  /*04c0*/  FADD R31, R29, R30 ;  /* 0x0000001e1d1f7221 */ /* 0x002fc60000000000 */
[----:B------:R-:W0:Y:S04]  /*04d0*/  SHFL.BFLY PT, R30, R27, 0x2, 0x1f ;  /* 0x0c401f001b1e7f89 */ /* 0x000e2800000e0000 */
[----:B------:R-:W1:Y:S01]  /*04e0*/  SHFL.BFLY PT, R32, R31, 0x2, 0x1f ;  /* 0x0c401f001f207f89 */ /* 0x000e6200000e0000 */
[----:B0-----:R-:W-:Y:S01]  /*04f0*/  FADD R30, R27, R30 ;  /* 0x0000001e1b1e7221 */ /* 0x001fe20000000000 */
[----:B-1----:R-:W-:-:S04]  /*0500*/  FADD R32, R31, R32 ;  /* 0x000000201f207221 */ /* 0x002fc80000000000 */
[----:B------:R-:W0:Y:S04]  /*0510*/  SHFL.BFLY PT, R25, R30, 0x1, 0x1f ;  /* 0x0c201f001e197f89 */ /* 0x000e2800000e0000 */
[----:B------:R-:W1:Y:S01]  /*0520*/  SHFL.BFLY PT, R33, R32, 0x1, 0x1f ;  /* 0x0c201f0020217f89 */ /* 0x000e6200000e0000 */
[----:B0-----:R-:W-:Y:S01]  /*0530*/  FADD R25, R30, R25 ;  /* 0x000000191e197221 */ /* 0x001fe20000000000 */
[----:B-1----:R-:W-:-:S03]  /*0540*/  FADD R33, R32, R33 ;  /* 0x0000002120217221 */ /* 0x002fc60000000000 */
[----:B------:R-:W-:Y:S01]  /*0550*/  FADD R25, R25, c[0x0][0x178] ;  /* 0x00005e0019197621 */ /* 0x000fe20000000000 */
[----:B------:R-:W-:-:S03]  /*0560*/  FADD R33, R33, c[0x0][0x178] ;  /* 0x00005e0021217621 */ /* 0x000fc60000000000 */
[----:B------:R-:W0:Y:S08]  /*0570*/  MUFU.SQRT R26, R25 ;  /* 0x00000019001a7308 */ /* 0x000e300000002000 */
[----:B------:R-:W1:Y:S01]  /*0580*/  MUFU.SQRT R27, R33 ;  /* 0x00000021001b7308 */ /* 0x000e620000002000 */
[C---:B0-----:R-:W-:Y:S02]  /*0590*/  FSETP.GT.AND P2, PT, R26.reuse, 8.50705917302346158658e+37, PT ;  /* 0x7e8000001a00780b */ /* 0x041fe40003f44000 */
[----:B------:R-:W-:-:S02]  /*05a0*/  FSETP.GEU.AND P4, PT, R26, 1.175494350822287508e-38, PT ;  /* 0x008000001a00780b */ /* 0x000fc40003f8e000 */
[C---:B------:R-:W-:Y:S02]  /*05b0*/  FSEL R25, R28.reuse, 1, P2 ;  /* 0x3f8000001c197808 */ /* 0x040fe40001000000 */
[C---:B-1----:R-:W-:Y:S02]  /*05c0*/  FSETP.GT.AND P3, PT, R27.reuse, 8.50705917302346158658e+37, PT ;  /* 0x7e8000001b00780b */ /* 0x042fe40003f64000 */
[----:B------:R-:W-:Y:S02]  /*05d0*/  FSETP.GEU.AND P5, PT, R27, 1.175494350822287508e-38, PT ;  /* 0x008000001b00780b */ /* 0x000fe40003fae000 */
[----:B------:R-:W-:-:S03]  /*05e0*/  FSEL R28, R28, 1, P3 ;  /* 0x3f8000001c1c7808 */ /* 0x000fc60001800000 */
[----:B------:R-:W-:Y:S02]  /*05f0*/  @P2 FMUL R26, R26, 0.25 ;  /* 0x3e8000001a1a2820 */ /* 0x000fe40000400000 */
[----:B------:R-:W-:Y:S02]  /*0600*/  @!P4 FMUL R25, R25, 16777216 ;  /* 0x4b8000001919c820 */ /* 0x000fe40000400000 */
[----:B------:R-:W-:Y:S02]  /*0610*/  @!P4 FMUL R26, R26, 16777216 ;  /* 0x4b8000001a1ac820 */ /* 0x000fe40000400000 */
[----:B------:R-:W-:Y:S01]  /*0620*/  @P3 FMUL R27, R27, 0.25 ;  /* 0x3e8000001b1b3820 */ /* 0x000fe20000400000 */
[----:B------:R-:W-:-:S03]  /*0630*/  ISETP.LT.U32.AND P3, PT, R3, 0xf70, PT ;  /* 0x00000f700300780c */ /* 0x000fc60003f61070 */
[----:B------:R-:W0:Y:S01]  /*0640*/  MUFU.RCP R26, R26 ;  /* 0x0000001a001a7308 */ /* 0x000e220000001000 */
[----:B------:R-:W-:Y:S01]  /*0650*/  @!P5 FMUL R28, R28, 16777216 ;  /* 0x4b8000001c1cd820 */ /* 0x000fe20000400000 */
[----:B------:R-:W-:-:S06]  /*0660*/  @!P5 FMUL R27, R27, 16777216 ;  /* 0x4b8000001b1bd820 */ /* 0x000fcc0000400000 */
[----:B------:R-:W1:Y:S01]  /*0670*/  MUFU.RCP R27, R27 ;  /* 0x0000001b001b7308 */ /* 0x000e620000001000 */
[----:B0-----:R-:W-:-:S04]  /*0680*/  FMUL R33, R26, R25 ;  /* 0x000000191a217220 */ /* 0x001fc80000400000 */
[-C--:B------:R-:W-:Y:S01]  /*0690*/  FMUL R25, R18, R33.reuse ;  /* 0x0000002112197220 */ /* 0x080fe20000400000 */
[-C--:B------:R-:W-:Y:S01]  /*06a0*/  FMUL R29, R20, R33.reuse ;  /* 0x00000021141d7220 */ /* 0x080fe20000400000 */
[-C--:B------:R-:W-:Y:S01]  /*06b0*/  FMUL R8, R8, R33.reuse ;  /* 0x0000002108087220 */ /* 0x080fe20000400000 */
[-C--:B------:R-:W-:Y:S01]  /*06c0*/  FMUL R18, R4, R33.reuse ;  /* 0x0000002104127220 */ /* 0x080fe20000400000 */
[----:B-1----:R-:W-:Y:S01]  /*06d0*/  FMUL R30, R27, R28 ;  /* 0x0000001c1b1e7220 */ /* 0x002fe20000400000 */
[-C--:B------:R-:W-:Y:S01]  /*06e0*/  FMUL R27, R22, R33.reuse ;  /* 0x00000021161b7220 */ /* 0x080fe20000400000 */
[-C--:B------:R-:W-:Y:S01]  /*06f0*/  FMUL R20, R5, R33.reuse ;  /* 0x0000002105147220 */ /* 0x080fe20000400000 */
[-C--:B------:R-:W-:Y:S01]  /*0700*/  FMUL R22, R6, R33.reuse ;  /* 0x0000002106167220 */ /* 0x080fe20000400000 */
[----:B------:R-:W-:Y:S01]  /*0710*/  FMUL R31, R24, R33 ;  /* 0x00000021181f7220 */ /* 0x000fe20000400000 */
[----:B------:R-:W-:Y:S01]  /*0720*/  STS [R16.X4], R33 ;  /* 0x0000002110007388 */ /* 0x000fe20000004800 */
[-C--:B------:R-:W-:Y:S01]  /*0730*/  FMUL R24, R17, R30.reuse ;  /* 0x0000001e11187220 */ /* 0x080fe20000400000 */
[----:B------:R-:W-:Y:S01]  /*0740*/  FMUL R28, R7, R30 ;  /* 0x0000001e071c7220 */ /* 0x000fe20000400000 */
[----:B------:R-:W-:Y:S01]  /*0750*/  F2FP.PACK_AB R4, R25, R8 ;  /* 0x000000081904723e */ /* 0x000fe200000000ff */
[----:B------:R0:W-:Y:S01]  /*0760*/  STS [R16.X4+0x10], R30 ;  /* 0x0000101e10007388 */ /* 0x0001e20000004800 */
[----:B------:R-:W-:Y:S01]  /*0770*/  F2FP.PACK_AB R5, R29, R18 ;  /* 0x000000121d05723e */ /* 0x000fe200000000ff */
[----:B------:R-:W-:Y:S01]  /*0780*/  FMUL R19, R19, R30 ;  /* 0x0000001e13137220 */ /* 0x000fe20000400000 */
[----:B------:R-:W-:Y:S01]  /*0790*/  F2FP.PACK_AB R6, R27, R20 ;  /* 0x000000141b06723e */ /* 0x000fe200000000ff */
[----:B------:R-:W-:Y:S01]  /*07a0*/  FMUL R9, R9, R30 ;  /* 0x0000001e09097220 */ /* 0x000fe20000400000 */
[----:B------:R-:W-:Y:S01]  /*07b0*/  F2FP.PACK_AB R7, R31, R22 ;  /* 0x000000161f07723e */ /* 0x000fe200000000ff */
[-C--:B------:R-:W-:Y:S01]  /*07c0*/  FMUL R26, R21, R30.reuse ;  /* 0x0000001e151a7220 */ /* 0x080fe20000400000 */
[-C--:B------:R-:W-:Y:S01]  /*07d0*/  FMUL R10, R10, R30.reuse ;  /* 0x0000001e0a0a7220 */ /* 0x080fe20000400000 */
[-C--:B------:R-:W-:Y:S01]  /*07e0*/  FMUL R23, R23, R30.reuse ;  /* 0x0000001e17177220 */ /* 0x080fe20000400000 */
[----:B------:R-:W-:Y:S01]  /*07f0*/  FMUL R11, R11, R30 ;  /* 0x0000001e0b0b7220 */ /* 0x000fe20000400000 */
[----:B0-----:R-:W-:-:S02]  /*0800*/  IADD3 R16, P2, R15, c[0x0][0x168], RZ ;  /* 0x00005a000f107a10 */ /* 0x001fc40007f5e0ff */
[----:B------:R-:W-:Y:S02]  /*0810*/  IADD3 R18, P4, R13, c[0x0][0x168], RZ ;  /* 0x00005a000d127a10 */ /* 0x000fe40007f9e0ff */
[----:B------:R-:W-:Y:S02]  /*0820*/  IADD3.X R17, R12, c[0x0][0x16c], RZ, P2, !PT ;  /* 0x00005b000c117a10 */ /* 0x000fe400017fe4ff */
[----:B------:R-:W-:Y:S02]  /*0830*/  LOP3.LUT P2, RZ, R2, 0x38, RZ, 0xc0, !PT ;  /* 0x0000003802ff7812 */ /* 0x000fe4000784c0ff */
[----:B------:R-:W-:Y:S01]  /*0840*/  F2FP.PACK_AB R8, R24, R19 ;  /* 0x000000131808723e */ /* 0x000fe200000000ff */
[----:B------:R-:W-:Y:S01]  /*0850*/  @!P1 STG.E.128 [R16.64], R4 ;  /* 0x0000000410009986 */ /* 0x000fe2000c101d04 */
[----:B------:R-:W-:Y:S02]  /*0860*/  ISETP.LT.U32.AND.EX P1, PT, R0, RZ, !P2, P3 ;  /* 0x000000ff0000720c */ /* 0x000fe40005721130 */
[----:B------:R-:W-:-:S02]  /*0870*/  F2FP.PACK_AB R9, R26, R9 ;  /* 0x000000091a09723e */ /* 0x000fc400000000ff */
[----:B------:R-:W-:Y:S02]  /*0880*/  F2FP.PACK_AB R10, R23, R10 ;  /* 0x0000000a170a723e */ /* 0x000fe400000000ff */
[----:B------:R-:W-:Y:S02]  /*0890*/  IADD3.X R19, R14, c[0x0][0x16c], RZ, P4, !PT ;  /* 0x00005b000e137a10 */ /* 0x000fe400027fe4ff */
[----:B------:R-:W-:-:S05]  /*08a0*/  F2FP.PACK_AB R11, R28, R11 ;  /* 0x0000000b1c0b723e */ /* 0x000fca00000000ff */
[----:B------:R-:W-:Y:S04]  /*08b0*/  @!P0 STG.E.128 [R18.64], R8 ;  /* 0x0000000812008986 */ /* 0x000fe8000c101d04 */
[----:B------:R-:W-:Y:S06]  /*08c0*/  BAR.SYNC 0x0 ;  /* 0x0000000000007b1d */ /* 0x000fec0000000000 */
[----:B------:R-:W-:Y:S05]  /*08d0*/  @!P1 EXIT ;  /* 0x000000000000994d */ /* 0x000fea0003800000 */
[----:B------:R-:W-:Y:S02]  /*08e0*/  LOP3.LUT R4, R2, 0x7, RZ, 0xc0, !PT ;  /* 0x0000000702047812 */ /* 0x000fe400078ec0ff */
[----:B------:R-:W-:-:S03]  /*08f0*/  LEA R2, P0, R3, c[0x0][0x170], 0x2 ;  /* 0x00005c0003027a11 */ /* 0x000fc600078010ff */
[----:B------:R-:W0:Y:S01]  /*0900*/  LDS R5, [R4.X4] ;  /* 0x0000000004057984 */ /* 0x000e220000004800 */
[----:B------:R-:W-:-:S05]  /*0910*/  LEA.HI.X R3, R3, c[0x0][0x174], R0, 0x2, P0 ;  /* 0x00005d0003037a11 */ /* 0x000fca00000f1400 */
[----:B0-----:R-:W-:Y:S01]  /*0920*/  STG.E [R2.64], R5 ;  /* 0x0000000502007986 */ /* 0x001fe2000c101904 */
[----:B------:R-:W-:Y:S05]  /*0930*/  EXIT ;  /* 0x000000000000794d */ /* 0x000fea0003800000 */
.L_x_0:
[----:B------:R-:W-:-:S00]  /*0940*/  BRA `(.L_x_0) ;  /* 0xfffffff000007947 */ /* 0x000fc0000383ffff */
[----:B------:R-:W-:-:S00]  /*0950*/  NOP ;  /* 0x0000000000007918 */ /* 0x000fc00000000000 */
        /* <DEDUP_REMOVED lines=10> */
.L_x_1:


//--------------------- .nv.global.init           --------------------------
	.section	.nv.global.init,"aw",@progbits
.nv.global.init:
	.type		_$_str,@object
	.size		_$_str,(_$_str_$_2 - _$_str)
_$_str:
        /*0000*/ 	.byte	0x5f, 0x5f, 0x43, 0x55, 0x44, 0x41, 0x5f, 0x46, 0x54, 0x5a, 0x00
	.type		_$_str_$_2,@object
	.size		_$_str_$_2,(.L_1 - _$_str_$_2)
_$_str_$_2:
        /*000b*/ 	.byte	0x5f, 0x5f, 0x43, 0x55, 0x44, 0x41, 0x5f, 0x50, 0x52, 0x45, 0x43, 0x5f, 0x53, 0x51, 0x52, 0x54
        /*001b*/ 	.byte	0x00
.L_1:


//--------------------- .nv.shared.l2norm_fwd_kernel --------------------------
	.section	.nv.shared.l2norm_fwd_kernel,"aw",@nobits
	.align	16
